//
// Generated by NVIDIA NVVM Compiler
//
// Compiler Build ID: CL-36424714
// Cuda compilation tools, release 13.0, V13.0.88
// Based on NVVM 20.0.0
//

.version 9.0
.target sm_100
.address_size 64

	// .globl	_Z6MatAddPA11_iS0_S0_

.visible .entry _Z6MatAddPA11_iS0_S0_(
	.param .u64 .ptr .align 1 _Z6MatAddPA11_iS0_S0__param_0,
	.param .u64 .ptr .align 1 _Z6MatAddPA11_iS0_S0__param_1,
	.param .u64 .ptr .align 1 _Z6MatAddPA11_iS0_S0__param_2
)
{
	.reg .b32 	%r<6>;
	.reg .b64 	%rd<15>;

	ld.param.u64 	%rd1, [_Z6MatAddPA11_iS0_S0__param_0];
	ld.param.u64 	%rd2, [_Z6MatAddPA11_iS0_S0__param_1];
	ld.param.u64 	%rd3, [_Z6MatAddPA11_iS0_S0__param_2];
	cvta.to.global.u64 	%rd4, %rd3;
	cvta.to.global.u64 	%rd5, %rd2;
	cvta.to.global.u64 	%rd6, %rd1;
	mov.u32 	%r1, %tid.x;
	mov.u32 	%r2, %tid.y;
	mul.wide.u32 	%rd7, %r1, 44;
	add.s64 	%rd8, %rd6, %rd7;
	mul.wide.u32 	%rd9, %r2, 4;
	add.s64 	%rd10, %rd8, %rd9;
	ld.global.u32 	%r3, [%rd10];
	add.s64 	%rd11, %rd5, %rd7;
	add.s64 	%rd12, %rd11, %rd9;
	ld.global.u32 	%r4, [%rd12];
	add.s32 	%r5, %r4, %r3;
	add.s64 	%rd13, %rd4, %rd7;
	add.s64 	%rd14, %rd13, %rd9;
	st.global.u32 	[%rd14], %r5;
	ret;

}


// ===== COMPILED SASS (sm_100) =====

	.target	sm_100

	.elftype	@"ET_EXEC"


//--------------------- .note.nv.tkinfo           --------------------------
	.section	.note.nv.tkinfo,"",@"SHT_NOTE"
	.sectionflags	@"SHF_NOTE_NV_TKINFO"
	.tkinfo
        /*0018*/ 	.word	0x00000002
        /*0030*/ 	.string	""
        /*0030*/ 	.string	"ptxas"
        /*0030*/ 	.string	"Cuda compilation tools, release 13.0, V13.0.88"
        /*0030*/ 	.string	"Build cuda_13.0.r13.0/compiler.36424714_0"
        /*0030*/ 	.string	"-arch sm_100 -m 64 "



//--------------------- .note.nv.cuinfo           --------------------------
	.section	.note.nv.cuinfo,"",@"SHT_NOTE"
	.sectionflags	@"SHF_NOTE_NV_CUINFO"
        /*0018*/ 	.short	0x0002
        /*001a*/ 	.short	0x0064
        /*001c*/ 	.short	0x0082
	.zero		2


//--------------------- .nv.info                  --------------------------
	.section	.nv.info,"",@"SHT_CUDA_INFO"
	.align	4


	//----- nvinfo : EIATTR_REGCOUNT
	.align		4
        /*0000*/ 	.byte	0x04, 0x2f
        /*0002*/ 	.short	(.L_1 - .L_0)
	.align		4
.L_0:
        /*0004*/ 	.word	index@(_Z6MatAddPA11_iS0_S0_)
        /*0008*/ 	.word	0x0000000e


	//----- nvinfo : EIATTR_FRAME_SIZE
	.align		4
.L_1:
        /*000c*/ 	.byte	0x04, 0x11
        /*000e*/ 	.short	(.L_3 - .L_2)
	.align		4
.L_2:
        /*0010*/ 	.word	index@(_Z6MatAddPA11_iS0_S0_)
        /*0014*/ 	.word	0x00000000


	//----- nvinfo : EIATTR_MIN_STACK_SIZE
	.align		4
.L_3:
        /*0018*/ 	.byte	0x04, 0x12
        /*001a*/ 	.short	(.L_5 - .L_4)
	.align		4
.L_4:
        /*001c*/ 	.word	index@(_Z6MatAddPA11_iS0_S0_)
        /*0020*/ 	.word	0x00000000
.L_5:


//--------------------- .nv.compat                --------------------------
	.section	.nv.compat,"",@"SHT_CUDA_COMPAT_INFO"
	.align	4
        /*0000*/ 	.byte	0x02, 0x09, 0x00, 0x00, 0x02, 0x02, 0x01, 0x00, 0x02, 0x05, 0x05, 0x00, 0x03, 0x07, 0x01, 0x01
        /*0010*/ 	.byte	0x02, 0x03, 0x00, 0x00, 0x02, 0x06, 0x01, 0x00, 0x04, 0x0b, 0x08, 0x00, 0x09, 0x00, 0x00, 0x00
        /*0020*/ 	.byte	0x00, 0x00, 0x00, 0x00


//--------------------- .nv.info._Z6MatAddPA11_iS0_S0_ --------------------------
	.section	.nv.info._Z6MatAddPA11_iS0_S0_,"",@"SHT_CUDA_INFO"
	.sectionflags	@""
	.align	4


	//----- nvinfo : EIATTR_CUDA_API_VERSION
	.align		4
        /*0000*/ 	.byte	0x04, 0x37
        /*0002*/ 	.short	(.L_7 - .L_6)
.L_6:
        /*0004*/ 	.word	0x00000082


	//----- nvinfo : EIATTR_KPARAM_INFO
	.align		4
.L_7:
        /*0008*/ 	.byte	0x04, 0x17
        /*000a*/ 	.short	(.L_9 - .L_8)
.L_8:
        /*000c*/ 	.word	0x00000000
        /*0010*/ 	.short	0x0002
        /*0012*/ 	.short	0x0010
        /*0014*/ 	.byte	0x00, 0xf5, 0x21, 0x00


	//----- nvinfo : EIATTR_KPARAM_INFO
	.align		4
.L_9:
        /*0018*/ 	.byte	0x04, 0x17
        /*001a*/ 	.short	(.L_11 - .L_10)
.L_10:
        /*001c*/ 	.word	0x00000000
        /*0020*/ 	.short	0x0001
        /*0022*/ 	.short	0x0008
        /*0024*/ 	.byte	0x00, 0xf5, 0x21, 0x00


	//----- nvinfo : EIATTR_KPARAM_INFO
	.align		4
.L_11:
        /*0028*/ 	.byte	0x04, 0x17
        /*002a*/ 	.short	(.L_13 - .L_12)
.L_12:
        /*002c*/ 	.word	0x00000000
        /*0030*/ 	.short	0x0000
        /*0032*/ 	.short	0x0000
        /*0034*/ 	.byte	0x00, 0xf5, 0x21, 0x00


	//----- nvinfo : EIATTR_SPARSE_MMA_MASK
	.align		4
.L_13:
        /*0038*/ 	.byte	0x03, 0x50
        /*003a*/ 	.short	0x0000


	//----- nvinfo : EIATTR_MAXREG_COUNT
	.align		4
        /*003c*/ 	.byte	0x03, 0x1b
        /*003e*/ 	.short	0x00ff


	//----- nvinfo : EIATTR_MERCURY_ISA_VERSION
	.align		4
        /*0040*/ 	.byte	0x03, 0x5f
        /*0042*/ 	.short	0x0101


	//----- nvinfo : EIATTR_VRC_CTA_INIT_COUNT
	.align		4
        /*0044*/ 	.byte	0x02, 0x4a
	.zero		1
	.zero		1


	//----- nvinfo : EIATTR_EXIT_INSTR_OFFSETS
	.align		4
        /*0048*/ 	.byte	0x04, 0x1c
        /*004a*/ 	.short	(.L_15 - .L_14)


	//   ....[0]....
.L_14:
        /*004c*/ 	.word	0x00000110


	//----- nvinfo : EIATTR_CBANK_PARAM_SIZE
	.align		4
.L_15:
        /*0050*/ 	.byte	0x03, 0x19
        /*0052*/ 	.short	0x0018


	//----- nvinfo : EIATTR_PARAM_CBANK
	.align		4
        /*0054*/ 	.byte	0x04, 0x0a
        /*0056*/ 	.short	(.L_17 - .L_16)
	.align		4
.L_16:
        /*0058*/ 	.word	index@(.nv.constant0._Z6MatAddPA11_iS0_S0_)
        /*005c*/ 	.short	0x0380
        /*005e*/ 	.short	0x0018


	//----- nvinfo : EIATTR_SW_WAR
	.align		4
.L_17:
        /*0060*/ 	.byte	0x04, 0x36
        /*0062*/ 	.short	(.L_19 - .L_18)
.L_18:
        /*0064*/ 	.word	0x00000008
.L_19:


//--------------------- .nv.callgraph             --------------------------
	.section	.nv.callgraph,"",@"SHT_CUDA_CALLGRAPH"
	.align	4
	.sectionentsize	8
	.align		4
        /*0000*/ 	.word	0x00000000
	.align		4
        /*0004*/ 	.word	0xffffffff
	.align		4
        /*0008*/ 	.word	0x00000000
	.align		4
        /*000c*/ 	.word	0xfffffffe
	.align		4
        /*0010*/ 	.word	0x00000000
	.align		4
        /*0014*/ 	.word	0xfffffffd
	.align		4
        /*0018*/ 	.word	0x00000000
	.align		4
        /*001c*/ 	.word	0xfffffffc


//--------------------- .text._Z6MatAddPA11_iS0_S0_ --------------------------
	.section	.text._Z6MatAddPA11_iS0_S0_,"ax",@progbits
	.align	128
        .global         _Z6MatAddPA11_iS0_S0_
        .type           _Z6MatAddPA11_iS0_S0_,@function
        .size           _Z6MatAddPA11_iS0_S0_,(.L_x_1 - _Z6MatAddPA11_iS0_S0_)
        .other          _Z6MatAddPA11_iS0_S0_,@"STO_CUDA_ENTRY STV_DEFAULT"
_Z6MatAddPA11_iS0_S0_:
.text._Z6MatAddPA11_iS0_S0_:
[----:B------:R-:W-:Y:S01]  /*0000*/  LDC R1, c[0x0][0x37c] ;  /* 0x0000df00ff017b82 */ /* 0x000fe20000000800 */
[----:B------:R-:W0:Y:S07]  /*0010*/  S2R R9, SR_TID.X ;  /* 0x0000000000097919 */ /* 0x000e2e0000002100 */
[----:B------:R-:W0:Y:S01]  /*0020*/  LDC.64 R2, c[0x0][0x380] ;  /* 0x0000e000ff027b82 */ /* 0x000e220000000a00 */
[----:B------:R-:W1:Y:S01]  /*0030*/  LDCU.64 UR4, c[0x0][0x358] ;  /* 0x00006b00ff0477ac */ /* 0x000e620008000a00 */
[----:B------:R-:W2:Y:S06]  /*0040*/  S2R R11, SR_TID.Y ;  /* 0x00000000000b7919 */ /* 0x000eac0000002200 */
[----:B------:R-:W3:Y:S08]  /*0050*/  LDC.64 R4, c[0x0][0x388] ;  /* 0x0000e200ff047b82 */ /* 0x000ef00000000a00 */
[----:B------:R-:W4:Y:S01]  /*0060*/  LDC.64 R6, c[0x0][0x390] ;  /* 0x0000e400ff067b82 */ /* 0x000f220000000a00 */
[----:B0-----:R-:W-:-:S04]  /*0070*/  IMAD.WIDE.U32 R2, R9, 0x2c, R2 ;  /* 0x0000002c09027825 */ /* 0x001fc800078e0002 */
[----:B---3--:R-:W-:-:S04]  /*0080*/  IMAD.WIDE.U32 R4, R9, 0x2c, R4 ;  /* 0x0000002c09047825 */ /* 0x008fc800078e0004 */
[----:B--2---:R-:W-:-:S04]  /*0090*/  IMAD.WIDE.U32 R2, R11, 0x4, R2 ;  /* 0x000000040b027825 */ /* 0x004fc800078e0002 */
[----:B------:R-:W-:Y:S02]  /*00a0*/  IMAD.WIDE.U32 R4, R11, 0x4, R4 ;  /* 0x000000040b047825 */ /* 0x000fe400078e0004 */
[----:B-1----:R-:W2:Y:S04]  /*00b0*/  LDG.E R2, desc[UR4][R2.64] ;  /* 0x0000000402027981 */ /* 0x002ea8000c1e1900 */
[----:B------:R-:W2:Y:S01]  /*00c0*/  LDG.E R5, desc[UR4][R4.64] ;  /* 0x0000000404057981 */ /* 0x000ea2000c1e1900 */
[----:B----4-:R-:W-:-:S04]  /*00d0*/  IMAD.WIDE.U32 R6, R9, 0x2c, R6 ;  /* 0x0000002c09067825 */ /* 0x010fc800078e0006 */
[----:B------:R-:W-:Y:S01]  /*00e0*/  IMAD.WIDE.U32 R6, R11, 0x4, R6 ;  /* 0x000000040b067825 */ /* 0x000fe200078e0006 */
[----:B--2---:R-:W-:-:S05]  /*00f0*/  IADD3 R9, PT, PT, R2, R5, RZ ;  /* 0x0000000502097210 */ /* 0x004fca0007ffe0ff */
[----:B------:R-:W-:Y:S01]  /*0100*/  STG.E desc[UR4][R6.64], R9 ;  /* 0x0000000906007986 */ /* 0x000fe2000c101904 */
[----:B------:R-:W-:Y:S05]  /*0110*/  EXIT ;  /* 0x000000000000794d */ /* 0x000fea0003800000 */
.L_x_0:
[----:B------:R-:W-:-:S00]  /*0120*/  BRA `(.L_x_0) ;  /* 0xfffffffc00fc7947 */ /* 0x000fc0000383ffff */
[----:B------:R-:W-:-:S00]  /*0130*/  NOP ;  /* 0x0000000000007918 */ /* 0x000fc00000000000 */
        /* <DEDUP_REMOVED lines=12> */
.L_x_1:


//--------------------- .nv.shared.reserved.0     --------------------------
	.section	.nv.shared.reserved.0,"aw",@nobits
	.weak		__nv_reservedSMEM_offset_0_alias
	.size		__nv_reservedSMEM_offset_0_alias, 0, 64
	.other		__nv_reservedSMEM_offset_0_alias,@"STO_CUDA_RESERVED_SHARED STV_DEFAULT"
__nv_reservedSMEM_offset_0_alias:
	.zero		0
	.zero		64


//--------------------- .nv.constant0._Z6MatAddPA11_iS0_S0_ --------------------------
	.section	.nv.constant0._Z6MatAddPA11_iS0_S0_,"a",@progbits
	.sectionflags	@""
	.align	4
.nv.constant0._Z6MatAddPA11_iS0_S0_:
	.zero		920


//--------------------- SYMBOLS --------------------------

	.type		.nv.reservedSmem.offset0,@object
	.size		.nv.reservedSmem.offset0,0x4
